//
// Generated by NVIDIA NVVM Compiler
//
// Compiler Build ID: CL-36424714
// Cuda compilation tools, release 13.0, V13.0.88
// Based on NVVM 20.0.0
//

.version 9.0
.target sm_100
.address_size 64

	// .globl	_Z7vec_minPiS_i
.extern .shared .align 16 .b8 sdata[];

.visible .entry _Z7vec_minPiS_i(
	.param .u64 .ptr .align 1 _Z7vec_minPiS_i_param_0,
	.param .u64 .ptr .align 1 _Z7vec_minPiS_i_param_1,
	.param .u32 _Z7vec_minPiS_i_param_2
)
{
	.reg .pred 	%p<6>;
	.reg .b32 	%r<22>;
	.reg .b64 	%rd<9>;

	ld.param.u64 	%rd1, [_Z7vec_minPiS_i_param_0];
	ld.param.u64 	%rd2, [_Z7vec_minPiS_i_param_1];
	ld.param.u32 	%r11, [_Z7vec_minPiS_i_param_2];
	mov.u32 	%r1, %tid.x;
	mov.u32 	%r2, %ctaid.x;
	mov.u32 	%r21, %ntid.x;
	mad.lo.s32 	%r4, %r2, %r21, %r1;
	setp.ge.s32 	%p1, %r4, %r11;
	mov.b32 	%r20, 2147483647;
	@%p1 bra 	$L__BB0_2;
	cvta.to.global.u64 	%rd3, %rd1;
	mul.wide.s32 	%rd4, %r4, 4;
	add.s64 	%rd5, %rd3, %rd4;
	ld.global.u32 	%r20, [%rd5];
$L__BB0_2:
	shl.b32 	%r12, %r1, 2;
	mov.u32 	%r13, sdata;
	add.s32 	%r7, %r13, %r12;
	st.shared.u32 	[%r7], %r20;
	bar.sync 	0;
	setp.lt.u32 	%p2, %r21, 2;
	@%p2 bra 	$L__BB0_6;
$L__BB0_3:
	shr.u32 	%r9, %r21, 1;
	setp.ge.u32 	%p3, %r1, %r9;
	@%p3 bra 	$L__BB0_5;
	ld.shared.u32 	%r14, [%r7];
	shl.b32 	%r15, %r9, 2;
	add.s32 	%r16, %r7, %r15;
	ld.shared.u32 	%r17, [%r16];
	min.s32 	%r18, %r14, %r17;
	st.shared.u32 	[%r7], %r18;
$L__BB0_5:
	bar.sync 	0;
	setp.gt.u32 	%p4, %r21, 3;
	mov.u32 	%r21, %r9;
	@%p4 bra 	$L__BB0_3;
$L__BB0_6:
	setp.ne.s32 	%p5, %r1, 0;
	@%p5 bra 	$L__BB0_8;
	ld.shared.u32 	%r19, [sdata];
	cvta.to.global.u64 	%rd6, %rd2;
	mul.wide.u32 	%rd7, %r2, 4;
	add.s64 	%rd8, %rd6, %rd7;
	st.global.u32 	[%rd8], %r19;
$L__BB0_8:
	ret;

}


// ===== COMPILED SASS (sm_100) =====

	.target	sm_100

	.elftype	@"ET_EXEC"


//--------------------- .note.nv.tkinfo           --------------------------
	.section	.note.nv.tkinfo,"",@"SHT_NOTE"
	.sectionflags	@"SHF_NOTE_NV_TKINFO"
	.tkinfo
        /*0018*/ 	.word	0x00000002
        /*0030*/ 	.string	""
        /*0030*/ 	.string	"ptxas"
        /*0030*/ 	.string	"Cuda compilation tools, release 13.0, V13.0.88"
        /*0030*/ 	.string	"Build cuda_13.0.r13.0/compiler.36424714_0"
        /*0030*/ 	.string	"-arch sm_100 -m 64 "



//--------------------- .note.nv.cuinfo           --------------------------
	.section	.note.nv.cuinfo,"",@"SHT_NOTE"
	.sectionflags	@"SHF_NOTE_NV_CUINFO"
        /*0018*/ 	.short	0x0002
        /*001a*/ 	.short	0x0064
        /*001c*/ 	.short	0x0082
	.zero		2


//--------------------- .nv.info                  --------------------------
	.section	.nv.info,"",@"SHT_CUDA_INFO"
	.align	4


	//----- nvinfo : EIATTR_REGCOUNT
	.align		4
        /*0000*/ 	.byte	0x04, 0x2f
        /*0002*/ 	.short	(.L_1 - .L_0)
	.align		4
.L_0:
        /*0004*/ 	.word	index@(_Z7vec_minPiS_i)
        /*0008*/ 	.word	0x0000000a


	//----- nvinfo : EIATTR_FRAME_SIZE
	.align		4
.L_1:
        /*000c*/ 	.byte	0x04, 0x11
        /*000e*/ 	.short	(.L_3 - .L_2)
	.align		4
.L_2:
        /*0010*/ 	.word	index@(_Z7vec_minPiS_i)
        /*0014*/ 	.word	0x00000000


	//----- nvinfo : EIATTR_MIN_STACK_SIZE
	.align		4
.L_3:
        /*0018*/ 	.byte	0x04, 0x12
        /*001a*/ 	.short	(.L_5 - .L_4)
	.align		4
.L_4:
        /*001c*/ 	.word	index@(_Z7vec_minPiS_i)
        /*0020*/ 	.word	0x00000000
.L_5:


//--------------------- .nv.compat                --------------------------
	.section	.nv.compat,"",@"SHT_CUDA_COMPAT_INFO"
	.align	4
        /*0000*/ 	.byte	0x02, 0x09, 0x00, 0x00, 0x02, 0x02, 0x01, 0x00, 0x02, 0x05, 0x05, 0x00, 0x03, 0x07, 0x01, 0x01
        /*0010*/ 	.byte	0x02, 0x03, 0x00, 0x00, 0x02, 0x06, 0x01, 0x00, 0x04, 0x0b, 0x08, 0x00, 0x09, 0x00, 0x00, 0x00
        /*0020*/ 	.byte	0x00, 0x00, 0x00, 0x00


//--------------------- .nv.info._Z7vec_minPiS_i  --------------------------
	.section	.nv.info._Z7vec_minPiS_i,"",@"SHT_CUDA_INFO"
	.sectionflags	@""
	.align	4


	//----- nvinfo : EIATTR_CUDA_API_VERSION
	.align		4
        /*0000*/ 	.byte	0x04, 0x37
        /*0002*/ 	.short	(.L_7 - .L_6)
.L_6:
        /*0004*/ 	.word	0x00000082


	//----- nvinfo : EIATTR_KPARAM_INFO
	.align		4
.L_7:
        /*0008*/ 	.byte	0x04, 0x17
        /*000a*/ 	.short	(.L_9 - .L_8)
.L_8:
        /*000c*/ 	.word	0x00000000
        /*0010*/ 	.short	0x0002
        /*0012*/ 	.short	0x0010
        /*0014*/ 	.byte	0x00, 0xf0, 0x11, 0x00


	//----- nvinfo : EIATTR_KPARAM_INFO
	.align		4
.L_9:
        /*0018*/ 	.byte	0x04, 0x17
        /*001a*/ 	.short	(.L_11 - .L_10)
.L_10:
        /*001c*/ 	.word	0x00000000
        /*0020*/ 	.short	0x0001
        /*0022*/ 	.short	0x0008
        /*0024*/ 	.byte	0x00, 0xf5, 0x21, 0x00


	//----- nvinfo : EIATTR_KPARAM_INFO
	.align		4
.L_11:
        /*0028*/ 	.byte	0x04, 0x17
        /*002a*/ 	.short	(.L_13 - .L_12)
.L_12:
        /*002c*/ 	.word	0x00000000
        /*0030*/ 	.short	0x0000
        /*0032*/ 	.short	0x0000
        /*0034*/ 	.byte	0x00, 0xf5, 0x21, 0x00


	//----- nvinfo : EIATTR_SPARSE_MMA_MASK
	.align		4
.L_13:
        /*0038*/ 	.byte	0x03, 0x50
        /*003a*/ 	.short	0x0000


	//----- nvinfo : EIATTR_MAXREG_COUNT
	.align		4
        /*003c*/ 	.byte	0x03, 0x1b
        /*003e*/ 	.short	0x00ff


	//----- nvinfo : EIATTR_NUM_BARRIERS
	.align		4
        /*0040*/ 	.byte	0x02, 0x4c
        /*0042*/ 	.byte	0x01
	.zero		1


	//----- nvinfo : EIATTR_MERCURY_ISA_VERSION
	.align		4
        /*0044*/ 	.byte	0x03, 0x5f
        /*0046*/ 	.short	0x0101


	//----- nvinfo : EIATTR_VRC_CTA_INIT_COUNT
	.align		4
        /*0048*/ 	.byte	0x02, 0x4a
	.zero		1
	.zero		1


	//----- nvinfo : EIATTR_EXIT_INSTR_OFFSETS
	.align		4
        /*004c*/ 	.byte	0x04, 0x1c
        /*004e*/ 	.short	(.L_15 - .L_14)


	//   ....[0]....
.L_14:
        /*0050*/ 	.word	0x00000210


	//   ....[1]....
        /*0054*/ 	.word	0x00000290


	//----- nvinfo : EIATTR_CBANK_PARAM_SIZE
	.align		4
.L_15:
        /*0058*/ 	.byte	0x03, 0x19
        /*005a*/ 	.short	0x0014


	//----- nvinfo : EIATTR_PARAM_CBANK
	.align		4
        /*005c*/ 	.byte	0x04, 0x0a
        /*005e*/ 	.short	(.L_17 - .L_16)
	.align		4
.L_16:
        /*0060*/ 	.word	index@(.nv.constant0._Z7vec_minPiS_i)
        /*0064*/ 	.short	0x0380
        /*0066*/ 	.short	0x0014


	//----- nvinfo : EIATTR_SW_WAR
	.align		4
.L_17:
        /*0068*/ 	.byte	0x04, 0x36
        /*006a*/ 	.short	(.L_19 - .L_18)
.L_18:
        /*006c*/ 	.word	0x00000008
.L_19:


//--------------------- .nv.callgraph             --------------------------
	.section	.nv.callgraph,"",@"SHT_CUDA_CALLGRAPH"
	.align	4
	.sectionentsize	8
	.align		4
        /*0000*/ 	.word	0x00000000
	.align		4
        /*0004*/ 	.word	0xffffffff
	.align		4
        /*0008*/ 	.word	0x00000000
	.align		4
        /*000c*/ 	.word	0xfffffffe
	.align		4
        /*0010*/ 	.word	0x00000000
	.align		4
        /*0014*/ 	.word	0xfffffffd
	.align		4
        /*0018*/ 	.word	0x00000000
	.align		4
        /*001c*/ 	.word	0xfffffffc


//--------------------- .text._Z7vec_minPiS_i     --------------------------
	.section	.text._Z7vec_minPiS_i,"ax",@progbits
	.align	128
        .global         _Z7vec_minPiS_i
        .type           _Z7vec_minPiS_i,@function
        .size           _Z7vec_minPiS_i,(.L_x_3 - _Z7vec_minPiS_i)
        .other          _Z7vec_minPiS_i,@"STO_CUDA_ENTRY STV_DEFAULT"
_Z7vec_minPiS_i:
.text._Z7vec_minPiS_i:
[----:B------:R-:W-:Y:S01]  /*0000*/  LDC R1, c[0x0][0x37c] ;  /* 0x0000df00ff017b82 */ /* 0x000fe20000000800 */
[----:B------:R-:W0:Y:S01]  /*0010*/  S2R R6, SR_TID.X ;  /* 0x0000000000067919 */ /* 0x000e220000002100 */
[----:B------:R-:W0:Y:S01]  /*0020*/  LDCU UR8, c[0x0][0x360] ;  /* 0x00006c00ff0877ac */ /* 0x000e220008000800 */
[----:B------:R-:W-:Y:S01]  /*0030*/  IMAD.MOV.U32 R4, RZ, RZ, 0x7fffffff ;  /* 0x7fffffffff047424 */ /* 0x000fe200078e00ff */
[----:B------:R-:W0:Y:S01]  /*0040*/  S2R R7, SR_CTAID.X ;  /* 0x0000000000077919 */ /* 0x000e220000002500 */
[----:B------:R-:W1:Y:S01]  /*0050*/  LDCU UR4, c[0x0][0x390] ;  /* 0x00007200ff0477ac */ /* 0x000e620008000800 */
[----:B------:R-:W2:Y:S01]  /*0060*/  LDCU.64 UR6, c[0x0][0x358] ;  /* 0x00006b00ff0677ac */ /* 0x000ea20008000a00 */
[----:B0-----:R-:W-:-:S05]  /*0070*/  IMAD R5, R7, UR8, R6 ;  /* 0x0000000807057c24 */ /* 0x001fca000f8e0206 */
[----:B-1----:R-:W-:-:S13]  /*0080*/  ISETP.GE.AND P0, PT, R5, UR4, PT ;  /* 0x0000000405007c0c */ /* 0x002fda000bf06270 */
[----:B------:R-:W0:Y:S02]  /*0090*/  @!P0 LDC.64 R2, c[0x0][0x380] ;  /* 0x0000e000ff028b82 */ /* 0x000e240000000a00 */
[----:B0-----:R-:W-:-:S05]  /*00a0*/  @!P0 IMAD.WIDE R2, R5, 0x4, R2 ;  /* 0x0000000405028825 */ /* 0x001fca00078e0202 */
[----:B--2---:R-:W2:Y:S01]  /*00b0*/  @!P0 LDG.E R4, desc[UR6][R2.64] ;  /* 0x0000000602048981 */ /* 0x004ea2000c1e1900 */
[----:B------:R-:W0:Y:S01]  /*00c0*/  S2UR UR5, SR_CgaCtaId ;  /* 0x00000000000579c3 */ /* 0x000e220000008800 */
[----:B------:R-:W-:Y:S01]  /*00d0*/  IMAD.U32 R0, RZ, RZ, UR8 ;  /* 0x00000008ff007e24 */ /* 0x000fe2000f8e00ff */
[----:B------:R-:W-:Y:S01]  /*00e0*/  UMOV UR4, 0x400 ;  /* 0x0000040000047882 */ /* 0x000fe20000000000 */
[----:B------:R-:W-:-:S03]  /*00f0*/  ISETP.NE.AND P0, PT, R6, RZ, PT ;  /* 0x000000ff0600720c */ /* 0x000fc60003f05270 */
[----:B------:R-:W-:Y:S01]  /*0100*/  ISETP.GE.U32.AND P1, PT, R0, 0x2, PT ;  /* 0x000000020000780c */ /* 0x000fe20003f26070 */
[----:B0-----:R-:W-:-:S06]  /*0110*/  ULEA UR4, UR5, UR4, 0x18 ;  /* 0x0000000405047291 */ /* 0x001fcc000f8ec0ff */
[----:B------:R-:W-:-:S05]  /*0120*/  LEA R5, R6, UR4, 0x2 ;  /* 0x0000000406057c11 */ /* 0x000fca000f8e10ff */
[----:B--2---:R0:W-:Y:S01]  /*0130*/  STS [R5], R4 ;  /* 0x0000000405007388 */ /* 0x0041e20000000800 */
[----:B------:R-:W-:Y:S06]  /*0140*/  BAR.SYNC.DEFER_BLOCKING 0x0 ;  /* 0x0000000000007b1d */ /* 0x000fec0000010000 */
[----:B------:R-:W-:Y:S05]  /*0150*/  @!P1 BRA `(.L_x_0) ;  /* 0x00000000002c9947 */ /* 0x000fea0003800000 */
.L_x_1:
[----:B0-----:R-:W-:-:S04]  /*0160*/  SHF.R.U32.HI R4, RZ, 0x1, R0 ;  /* 0x00000001ff047819 */ /* 0x001fc80000011600 */
[----:B------:R-:W-:-:S13]  /*0170*/  ISETP.GE.U32.AND P1, PT, R6, R4, PT ;  /* 0x000000040600720c */ /* 0x000fda0003f26070 */
[----:B------:R-:W-:Y:S01]  /*0180*/  @!P1 IMAD R3, R4, 0x4, R5 ;  /* 0x0000000404039824 */ /* 0x000fe200078e0205 */
[----:B------:R-:W-:Y:S05]  /*0190*/  @!P1 LDS R2, [R5] ;  /* 0x0000000005029984 */ /* 0x000fea0000000800 */
[----:B------:R-:W0:Y:S02]  /*01a0*/  @!P1 LDS R3, [R3] ;  /* 0x0000000003039984 */ /* 0x000e240000000800 */
[----:B0-----:R-:W-:-:S05]  /*01b0*/  @!P1 VIMNMX R2, PT, PT, R2, R3, PT ;  /* 0x0000000302029248 */ /* 0x001fca0003fe0100 */
[----:B------:R1:W-:Y:S01]  /*01c0*/  @!P1 STS [R5], R2 ;  /* 0x0000000205009388 */ /* 0x0003e20000000800 */
[----:B------:R-:W-:Y:S01]  /*01d0*/  BAR.SYNC.DEFER_BLOCKING 0x0 ;  /* 0x0000000000007b1d */ /* 0x000fe20000010000 */
[----:B------:R-:W-:Y:S01]  /*01e0*/  ISETP.GT.U32.AND P1, PT, R0, 0x3, PT ;  /* 0x000000030000780c */ /* 0x000fe20003f24070 */
[----:B------:R-:W-:-:S12]  /*01f0*/  IMAD.MOV.U32 R0, RZ, RZ, R4 ;  /* 0x000000ffff007224 */ /* 0x000fd800078e0004 */
[----:B-1----:R-:W-:Y:S05]  /*0200*/  @P1 BRA `(.L_x_1) ;  /* 0xfffffffc00d41947 */ /* 0x002fea000383ffff */
.L_x_0:
[----:B------:R-:W-:Y:S05]  /*0210*/  @P0 EXIT ;  /* 0x000000000000094d */ /* 0x000fea0003800000 */
[----:B------:R-:W1:Y:S01]  /*0220*/  S2UR UR5, SR_CgaCtaId ;  /* 0x00000000000579c3 */ /* 0x000e620000008800 */
[----:B------:R-:W-:-:S07]  /*0230*/  UMOV UR4, 0x400 ;  /* 0x0000040000047882 */ /* 0x000fce0000000000 */
[----:B------:R-:W2:Y:S01]  /*0240*/  LDC.64 R2, c[0x0][0x388] ;  /* 0x0000e200ff027b82 */ /* 0x000ea20000000a00 */
[----:B-1----:R-:W-:Y:S01]  /*0250*/  ULEA UR4, UR5, UR4, 0x18 ;  /* 0x0000000405047291 */ /* 0x002fe2000f8ec0ff */
[----:B--2---:R-:W-:-:S08]  /*0260*/  IMAD.WIDE.U32 R2, R7, 0x4, R2 ;  /* 0x0000000407027825 */ /* 0x004fd000078e0002 */
[----:B0-----:R-:W0:Y:S04]  /*0270*/  LDS R5, [UR4] ;  /* 0x00000004ff057984 */ /* 0x001e280008000800 */
[----:B0-----:R-:W-:Y:S01]  /*0280*/  STG.E desc[UR6][R2.64], R5 ;  /* 0x0000000502007986 */ /* 0x001fe2000c101906 */
[----:B------:R-:W-:Y:S05]  /*0290*/  EXIT ;  /* 0x000000000000794d */ /* 0x000fea0003800000 */
.L_x_2:
[----:B------:R-:W-:-:S00]  /*02a0*/  BRA `(.L_x_2) ;  /* 0xfffffffc00fc7947 */ /* 0x000fc0000383ffff */
[----:B------:R-:W-:-:S00]  /*02b0*/  NOP ;  /* 0x0000000000007918 */ /* 0x000fc00000000000 */
        /* <DEDUP_REMOVED lines=12> */
.L_x_3:


//--------------------- .nv.shared._Z7vec_minPiS_i --------------------------
	.section	.nv.shared._Z7vec_minPiS_i,"aw",@nobits
	.sectionflags	@""
	.align	16
	.zero		1024


//--------------------- .nv.shared.reserved.0     --------------------------
	.section	.nv.shared.reserved.0,"aw",@nobits
	.weak		__nv_reservedSMEM_offset_0_alias
	.size		__nv_reservedSMEM_offset_0_alias, 0, 64
	.other		__nv_reservedSMEM_offset_0_alias,@"STO_CUDA_RESERVED_SHARED STV_DEFAULT"
__nv_reservedSMEM_offset_0_alias:
	.zero		0
	.zero		64


//--------------------- .nv.constant0._Z7vec_minPiS_i --------------------------
	.section	.nv.constant0._Z7vec_minPiS_i,"a",@progbits
	.sectionflags	@""
	.align	4
.nv.constant0._Z7vec_minPiS_i:
	.zero		916


//--------------------- SYMBOLS --------------------------

	.type		.nv.reservedSmem.offset0,@object
	.size		.nv.reservedSmem.offset0,0x4
	.type		.nv.reservedSmem.cap,@object
	.size		.nv.reservedSmem.cap,0x4
